//
// Generated by NVIDIA NVVM Compiler
//
// Compiler Build ID: CL-36424714
// Cuda compilation tools, release 13.0, V13.0.88
// Based on NVVM 20.0.0
//

.version 9.0
.target sm_100
.address_size 64

	// .globl	_Z6kernelPiS_

.visible .entry _Z6kernelPiS_(
	.param .u64 .ptr .align 1 _Z6kernelPiS__param_0,
	.param .u64 .ptr .align 1 _Z6kernelPiS__param_1
)
{
	.reg .pred 	%p<12>;
	.reg .b32 	%r<17>;
	.reg .b32 	%f<10>;
	.reg .b64 	%rd<5>;

	ld.param.u64 	%rd2, [_Z6kernelPiS__param_0];
	ld.param.u64 	%rd1, [_Z6kernelPiS__param_1];
	cvta.to.global.u64 	%rd3, %rd2;
	mov.u32 	%r5, %ctaid.x;
	mov.u32 	%r6, %ntid.x;
	mov.u32 	%r7, %tid.x;
	mad.lo.s32 	%r8, %r5, %r6, %r7;
	mov.u32 	%r9, %ctaid.y;
	mov.u32 	%r10, %ntid.y;
	mov.u32 	%r11, %tid.y;
	mad.lo.s32 	%r12, %r9, %r10, %r11;
	sub.s32 	%r3, %r8, %r12;
	cvt.rn.f32.s32 	%f1, %r8;
	ld.global.u32 	%r13, [%rd3];
	cvt.rn.f32.s32 	%f2, %r13;
	lg2.approx.f32 	%f3, %f2;
	mul.f32 	%f4, %f3, 0f3F000000;
	ex2.approx.f32 	%f5, %f4;
	add.f32 	%f6, %f5, 0f3F800000;
	setp.gtu.f32 	%p1, %f6, %f1;
	cvt.rn.f32.u32 	%f8, %r12;
	setp.gtu.f32 	%p2, %f6, %f8;
	or.pred  	%p3, %p1, %p2;
	setp.lt.s32 	%p4, %r3, 2;
	or.pred  	%p5, %p3, %p4;
	setp.ge.s32 	%p6, %r8, %r13;
	or.pred  	%p7, %p5, %p6;
	setp.ge.s32 	%p8, %r12, %r13;
	or.pred  	%p9, %p7, %p8;
	@%p9 bra 	$L__BB0_3;
	rem.u32 	%r14, 2, %r13;
	setp.eq.s32 	%p10, %r14, %r12;
	selp.u32 	%r15, 1, 0, %p10;
	xor.b32  	%r16, %r14, %r15;
	setp.eq.s32 	%p11, %r16, %r8;
	@%p11 bra 	$L__BB0_3;
	cvta.to.global.u64 	%rd4, %rd1;
	st.global.u32 	[%rd4+8], %r3;
$L__BB0_3:
	ret;

}


// ===== COMPILED SASS (sm_100) =====

	.target	sm_100

	.elftype	@"ET_EXEC"


//--------------------- .note.nv.tkinfo           --------------------------
	.section	.note.nv.tkinfo,"",@"SHT_NOTE"
	.sectionflags	@"SHF_NOTE_NV_TKINFO"
	.tkinfo
        /*0018*/ 	.word	0x00000002
        /*0030*/ 	.string	""
        /*0030*/ 	.string	"ptxas"
        /*0030*/ 	.string	"Cuda compilation tools, release 13.0, V13.0.88"
        /*0030*/ 	.string	"Build cuda_13.0.r13.0/compiler.36424714_0"
        /*0030*/ 	.string	"-arch sm_100 -m 64 "



//--------------------- .note.nv.cuinfo           --------------------------
	.section	.note.nv.cuinfo,"",@"SHT_NOTE"
	.sectionflags	@"SHF_NOTE_NV_CUINFO"
        /*0018*/ 	.short	0x0002
        /*001a*/ 	.short	0x0064
        /*001c*/ 	.short	0x0082
	.zero		2


//--------------------- .nv.info                  --------------------------
	.section	.nv.info,"",@"SHT_CUDA_INFO"
	.align	4


	//----- nvinfo : EIATTR_REGCOUNT
	.align		4
        /*0000*/ 	.byte	0x04, 0x2f
        /*0002*/ 	.short	(.L_1 - .L_0)
	.align		4
.L_0:
        /*0004*/ 	.word	index@(_Z6kernelPiS_)
        /*0008*/ 	.word	0x0000000d


	//----- nvinfo : EIATTR_FRAME_SIZE
	.align		4
.L_1:
        /*000c*/ 	.byte	0x04, 0x11
        /*000e*/ 	.short	(.L_3 - .L_2)
	.align		4
.L_2:
        /*0010*/ 	.word	index@(_Z6kernelPiS_)
        /*0014*/ 	.word	0x00000000


	//----- nvinfo : EIATTR_MIN_STACK_SIZE
	.align		4
.L_3:
        /*0018*/ 	.byte	0x04, 0x12
        /*001a*/ 	.short	(.L_5 - .L_4)
	.align		4
.L_4:
        /*001c*/ 	.word	index@(_Z6kernelPiS_)
        /*0020*/ 	.word	0x00000000
.L_5:


//--------------------- .nv.compat                --------------------------
	.section	.nv.compat,"",@"SHT_CUDA_COMPAT_INFO"
	.align	4
        /*0000*/ 	.byte	0x02, 0x09, 0x00, 0x00, 0x02, 0x02, 0x01, 0x00, 0x02, 0x05, 0x05, 0x00, 0x03, 0x07, 0x01, 0x01
        /*0010*/ 	.byte	0x02, 0x03, 0x00, 0x00, 0x02, 0x06, 0x01, 0x00, 0x04, 0x0b, 0x08, 0x00, 0x01, 0x00, 0x00, 0x00
        /*0020*/ 	.byte	0x00, 0x00, 0x00, 0x00


//--------------------- .nv.info._Z6kernelPiS_    --------------------------
	.section	.nv.info._Z6kernelPiS_,"",@"SHT_CUDA_INFO"
	.sectionflags	@""
	.align	4


	//----- nvinfo : EIATTR_CUDA_API_VERSION
	.align		4
        /*0000*/ 	.byte	0x04, 0x37
        /*0002*/ 	.short	(.L_7 - .L_6)
.L_6:
        /*0004*/ 	.word	0x00000082


	//----- nvinfo : EIATTR_KPARAM_INFO
	.align		4
.L_7:
        /*0008*/ 	.byte	0x04, 0x17
        /*000a*/ 	.short	(.L_9 - .L_8)
.L_8:
        /*000c*/ 	.word	0x00000000
        /*0010*/ 	.short	0x0001
        /*0012*/ 	.short	0x0008
        /*0014*/ 	.byte	0x00, 0xf5, 0x21, 0x00


	//----- nvinfo : EIATTR_KPARAM_INFO
	.align		4
.L_9:
        /*0018*/ 	.byte	0x04, 0x17
        /*001a*/ 	.short	(.L_11 - .L_10)
.L_10:
        /*001c*/ 	.word	0x00000000
        /*0020*/ 	.short	0x0000
        /*0022*/ 	.short	0x0000
        /*0024*/ 	.byte	0x00, 0xf5, 0x21, 0x00


	//----- nvinfo : EIATTR_SPARSE_MMA_MASK
	.align		4
.L_11:
        /*0028*/ 	.byte	0x03, 0x50
        /*002a*/ 	.short	0x0000


	//----- nvinfo : EIATTR_MAXREG_COUNT
	.align		4
        /*002c*/ 	.byte	0x03, 0x1b
        /*002e*/ 	.short	0x00ff


	//----- nvinfo : EIATTR_MERCURY_ISA_VERSION
	.align		4
        /*0030*/ 	.byte	0x03, 0x5f
        /*0032*/ 	.short	0x0101


	//----- nvinfo : EIATTR_VRC_CTA_INIT_COUNT
	.align		4
        /*0034*/ 	.byte	0x02, 0x4a
	.zero		1
	.zero		1


	//----- nvinfo : EIATTR_EXIT_INSTR_OFFSETS
	.align		4
        /*0038*/ 	.byte	0x04, 0x1c
        /*003a*/ 	.short	(.L_13 - .L_12)


	//   ....[0]....
.L_12:
        /*003c*/ 	.word	0x000001f0


	//   ....[1]....
        /*0040*/ 	.word	0x00000350


	//   ....[2]....
        /*0044*/ 	.word	0x00000380


	//----- nvinfo : EIATTR_CBANK_PARAM_SIZE
	.align		4
.L_13:
        /*0048*/ 	.byte	0x03, 0x19
        /*004a*/ 	.short	0x0010


	//----- nvinfo : EIATTR_PARAM_CBANK
	.align		4
        /*004c*/ 	.byte	0x04, 0x0a
        /*004e*/ 	.short	(.L_15 - .L_14)
	.align		4
.L_14:
        /*0050*/ 	.word	index@(.nv.constant0._Z6kernelPiS_)
        /*0054*/ 	.short	0x0380
        /*0056*/ 	.short	0x0010


	//----- nvinfo : EIATTR_SW_WAR
	.align		4
.L_15:
        /*0058*/ 	.byte	0x04, 0x36
        /*005a*/ 	.short	(.L_17 - .L_16)
.L_16:
        /*005c*/ 	.word	0x00000008
.L_17:


//--------------------- .nv.callgraph             --------------------------
	.section	.nv.callgraph,"",@"SHT_CUDA_CALLGRAPH"
	.align	4
	.sectionentsize	8
	.align		4
        /*0000*/ 	.word	0x00000000
	.align		4
        /*0004*/ 	.word	0xffffffff
	.align		4
        /*0008*/ 	.word	0x00000000
	.align		4
        /*000c*/ 	.word	0xfffffffe
	.align		4
        /*0010*/ 	.word	0x00000000
	.align		4
        /*0014*/ 	.word	0xfffffffd
	.align		4
        /*0018*/ 	.word	0x00000000
	.align		4
        /*001c*/ 	.word	0xfffffffc


//--------------------- .text._Z6kernelPiS_       --------------------------
	.section	.text._Z6kernelPiS_,"ax",@progbits
	.align	128
        .global         _Z6kernelPiS_
        .type           _Z6kernelPiS_,@function
        .size           _Z6kernelPiS_,(.L_x_1 - _Z6kernelPiS_)
        .other          _Z6kernelPiS_,@"STO_CUDA_ENTRY STV_DEFAULT"
_Z6kernelPiS_:
.text._Z6kernelPiS_:
[----:B------:R-:W-:Y:S08]  /*0000*/  LDC R1, c[0x0][0x37c] ;  /* 0x0000df00ff017b82 */ /* 0x000ff00000000800 */
[----:B------:R-:W0:Y:S01]  /*0010*/  LDC.64 R2, c[0x0][0x380] ;  /* 0x0000e000ff027b82 */ /* 0x000e220000000a00 */
[----:B------:R-:W0:Y:S02]  /*0020*/  LDCU.64 UR4, c[0x0][0x358] ;  /* 0x00006b00ff0477ac */ /* 0x000e240008000a00 */
[----:B0-----:R0:W2:Y:S05]  /*0030*/  LDG.E R4, desc[UR4][R2.64] ;  /* 0x0000000402047981 */ /* 0x0010aa000c1e1900 */
[----:B------:R-:W-:Y:S01]  /*0040*/  S2UR UR7, SR_CTAID.Y ;  /* 0x00000000000779c3 */ /* 0x000fe20000002600 */
[----:B------:R-:W1:Y:S01]  /*0050*/  S2R R10, SR_TID.Y ;  /* 0x00000000000a7919 */ /* 0x000e620000002200 */
[----:B------:R-:W3:Y:S06]  /*0060*/  S2R R8, SR_TID.X ;  /* 0x0000000000087919 */ /* 0x000eec0000002100 */
[----:B------:R-:W3:Y:S08]  /*0070*/  S2UR UR6, SR_CTAID.X ;  /* 0x00000000000679c3 */ /* 0x000ef00000002500 */
[----:B0-----:R-:W3:Y:S01]  /*0080*/  LDC R3, c[0x0][0x360] ;  /* 0x0000d800ff037b82 */ /* 0x001ee20000000800 */
[----:B--2---:R-:W-:-:S04]  /*0090*/  I2FP.F32.S32 R0, R4 ;  /* 0x0000000400007245 */ /* 0x004fc80000201400 */
[----:B------:R-:W-:-:S13]  /*00a0*/  FSETP.GEU.AND P0, PT, |R0|, 1.175494350822287508e-38, PT ;  /* 0x008000000000780b */ /* 0x000fda0003f0e200 */
[----:B------:R-:W-:-:S04]  /*00b0*/  @!P0 FMUL R0, R0, 16777216 ;  /* 0x4b80000000008820 */ /* 0x000fc80000400000 */
[----:B------:R3:W0:Y:S02]  /*00c0*/  MUFU.LG2 R5, R0 ;  /* 0x0000000000057308 */ /* 0x0006240000000c00 */
[----:B---3--:R-:W-:Y:S02]  /*00d0*/  IMAD R0, R3, UR6, R8 ;  /* 0x0000000603007c24 */ /* 0x008fe4000f8e0208 */
[----:B0-----:R-:W-:-:S04]  /*00e0*/  @!P0 FADD R5, R5, -24 ;  /* 0xc1c0000005058421 */ /* 0x001fc80000000000 */
[----:B------:R-:W-:Y:S02]  /*00f0*/  FMUL R6, R5, 0.5 ;  /* 0x3f00000005067820 */ /* 0x000fe40000400000 */
[----:B------:R-:W1:Y:S03]  /*0100*/  LDC R5, c[0x0][0x364] ;  /* 0x0000d900ff057b82 */ /* 0x000e660000000800 */
[----:B------:R-:W-:-:S13]  /*0110*/  FSETP.GEU.AND P0, PT, R6, -126, PT ;  /* 0xc2fc00000600780b */ /* 0x000fda0003f0e000 */
[----:B------:R-:W-:-:S04]  /*0120*/  @!P0 FMUL R6, R6, 0.5 ;  /* 0x3f00000006068820 */ /* 0x000fc80000400000 */
[----:B------:R-:W0:Y:S01]  /*0130*/  MUFU.EX2 R2, R6 ;  /* 0x0000000600027308 */ /* 0x000e220000000800 */
[----:B-1----:R-:W-:-:S04]  /*0140*/  IMAD R5, R5, UR7, R10 ;  /* 0x0000000705057c24 */ /* 0x002fc8000f8e020a */
[----:B------:R-:W-:Y:S01]  /*0150*/  IMAD.IADD R7, R0, 0x1, -R5 ;  /* 0x0000000100077824 */ /* 0x000fe200078e0a05 */
[----:B------:R-:W-:Y:S01]  /*0160*/  I2FP.F32.U32 R8, R5 ;  /* 0x0000000500087245 */ /* 0x000fe20000201000 */
[----:B0-----:R-:W-:-:S04]  /*0170*/  @!P0 FMUL R2, R2, R2 ;  /* 0x0000000202028220 */ /* 0x001fc80000400000 */
[----:B------:R-:W-:Y:S01]  /*0180*/  FADD R3, R2, 1 ;  /* 0x3f80000002037421 */ /* 0x000fe20000000000 */
[----:B------:R-:W-:-:S04]  /*0190*/  I2FP.F32.S32 R2, R0 ;  /* 0x0000000000027245 */ /* 0x000fc80000201400 */
[----:B------:R-:W-:-:S04]  /*01a0*/  FSETP.GTU.AND P0, PT, R3, R8, PT ;  /* 0x000000080300720b */ /* 0x000fc80003f0c000 */
[----:B------:R-:W-:-:S04]  /*01b0*/  FSETP.GTU.OR P0, PT, R3, R2, P0 ;  /* 0x000000020300720b */ /* 0x000fc8000070c400 */
[----:B------:R-:W-:-:S04]  /*01c0*/  ISETP.LT.OR P0, PT, R7, 0x2, P0 ;  /* 0x000000020700780c */ /* 0x000fc80000701670 */
[----:B------:R-:W-:-:S04]  /*01d0*/  ISETP.GE.OR P0, PT, R0, R4, P0 ;  /* 0x000000040000720c */ /* 0x000fc80000706670 */
[----:B------:R-:W-:-:S13]  /*01e0*/  ISETP.GE.OR P0, PT, R5, R4, P0 ;  /* 0x000000040500720c */ /* 0x000fda0000706670 */
[----:B------:R-:W-:Y:S05]  /*01f0*/  @P0 EXIT ;  /* 0x000000000000094d */ /* 0x000fea0003800000 */
[----:B------:R-:W0:Y:S01]  /*0200*/  I2F.U32.RP R6, R4 ;  /* 0x0000000400067306 */ /* 0x000e220000209000 */
[----:B------:R-:W-:Y:S01]  /*0210*/  IMAD.MOV R9, RZ, RZ, -R4 ;  /* 0x000000ffff097224 */ /* 0x000fe200078e0a04 */
[----:B------:R-:W-:-:S06]  /*0220*/  ISETP.NE.U32.AND P1, PT, R4, RZ, PT ;  /* 0x000000ff0400720c */ /* 0x000fcc0003f25070 */
[----:B0-----:R-:W0:Y:S02]  /*0230*/  MUFU.RCP R6, R6 ;  /* 0x0000000600067308 */ /* 0x001e240000001000 */
[----:B0-----:R-:W-:-:S06]  /*0240*/  VIADD R2, R6, 0xffffffe ;  /* 0x0ffffffe06027836 */ /* 0x001fcc0000000000 */
[----:B------:R0:W1:Y:S02]  /*0250*/  F2I.FTZ.U32.TRUNC.NTZ R3, R2 ;  /* 0x0000000200037305 */ /* 0x000064000021f000 */
[----:B0-----:R-:W-:Y:S02]  /*0260*/  HFMA2 R2, -RZ, RZ, 0, 0 ;  /* 0x00000000ff027431 */ /* 0x001fe400000001ff */
[----:B-1----:R-:W-:-:S04]  /*0270*/  IMAD R9, R9, R3, RZ ;  /* 0x0000000309097224 */ /* 0x002fc800078e02ff */
[----:B------:R-:W-:-:S06]  /*0280*/  IMAD.HI.U32 R3, R3, R9, R2 ;  /* 0x0000000903037227 */ /* 0x000fcc00078e0002 */
[----:B------:R-:W-:-:S04]  /*0290*/  IMAD.HI.U32 R3, R3, 0x2, RZ ;  /* 0x0000000203037827 */ /* 0x000fc800078e00ff */
[----:B------:R-:W-:-:S04]  /*02a0*/  IMAD.MOV R3, RZ, RZ, -R3 ;  /* 0x000000ffff037224 */ /* 0x000fc800078e0a03 */
[----:B------:R-:W-:-:S05]  /*02b0*/  IMAD R3, R4, R3, 0x2 ;  /* 0x0000000204037424 */ /* 0x000fca00078e0203 */
[----:B------:R-:W-:-:S13]  /*02c0*/  ISETP.GE.U32.AND P0, PT, R3, R4, PT ;  /* 0x000000040300720c */ /* 0x000fda0003f06070 */
[----:B------:R-:W-:-:S05]  /*02d0*/  @P0 IMAD.IADD R3, R3, 0x1, -R4 ;  /* 0x0000000103030824 */ /* 0x000fca00078e0a04 */
[----:B------:R-:W-:-:S13]  /*02e0*/  ISETP.GE.U32.AND P0, PT, R3, R4, PT ;  /* 0x000000040300720c */ /* 0x000fda0003f06070 */
[----:B------:R-:W-:Y:S02]  /*02f0*/  @P0 IADD3 R3, PT, PT, -R4, R3, RZ ;  /* 0x0000000304030210 */ /* 0x000fe40007ffe1ff */
[----:B------:R-:W-:-:S04]  /*0300*/  @!P1 LOP3.LUT R3, RZ, R4, RZ, 0x33, !PT ;  /* 0x00000004ff039212 */ /* 0x000fc800078e33ff */
[----:B------:R-:W-:-:S04]  /*0310*/  ISETP.NE.AND P0, PT, R3, R5, PT ;  /* 0x000000050300720c */ /* 0x000fc80003f05270 */
[----:B------:R-:W-:-:S04]  /*0320*/  SEL R2, RZ, 0x1, P0 ;  /* 0x00000001ff027807 */ /* 0x000fc80000000000 */
[----:B------:R-:W-:-:S04]  /*0330*/  LOP3.LUT R3, R3, R2, RZ, 0x3c, !PT ;  /* 0x0000000203037212 */ /* 0x000fc800078e3cff */
[----:B------:R-:W-:-:S13]  /*0340*/  ISETP.NE.AND P0, PT, R3, R0, PT ;  /* 0x000000000300720c */ /* 0x000fda0003f05270 */
[----:B------:R-:W-:Y:S05]  /*0350*/  @!P0 EXIT ;  /* 0x000000000000894d */ /* 0x000fea0003800000 */
[----:B------:R-:W0:Y:S02]  /*0360*/  LDC.64 R2, c[0x0][0x388] ;  /* 0x0000e200ff027b82 */ /* 0x000e240000000a00 */
[----:B0-----:R-:W-:Y:S01]  /*0370*/  STG.E desc[UR4][R2.64+0x8], R7 ;  /* 0x0000080702007986 */ /* 0x001fe2000c101904 */
[----:B------:R-:W-:Y:S05]  /*0380*/  EXIT ;  /* 0x000000000000794d */ /* 0x000fea0003800000 */
.L_x_0:
[----:B------:R-:W-:-:S00]  /*0390*/  BRA `(.L_x_0) ;  /* 0xfffffffc00fc7947 */ /* 0x000fc0000383ffff */
[----:B------:R-:W-:-:S00]  /*03a0*/  NOP ;  /* 0x0000000000007918 */ /* 0x000fc00000000000 */
        /* <DEDUP_REMOVED lines=13> */
.L_x_1:


//--------------------- .nv.shared.reserved.0     --------------------------
	.section	.nv.shared.reserved.0,"aw",@nobits
	.weak		__nv_reservedSMEM_offset_0_alias
	.size		__nv_reservedSMEM_offset_0_alias, 0, 64
	.other		__nv_reservedSMEM_offset_0_alias,@"STO_CUDA_RESERVED_SHARED STV_DEFAULT"
__nv_reservedSMEM_offset_0_alias:
	.zero		0
	.zero		64


//--------------------- .nv.constant0._Z6kernelPiS_ --------------------------
	.section	.nv.constant0._Z6kernelPiS_,"a",@progbits
	.sectionflags	@""
	.align	4
.nv.constant0._Z6kernelPiS_:
	.zero		912


//--------------------- SYMBOLS --------------------------

	.type		.nv.reservedSmem.offset0,@object
	.size		.nv.reservedSmem.offset0,0x4
